//
// Generated by NVIDIA NVVM Compiler
//
// Compiler Build ID: CL-36424714
// Cuda compilation tools, release 13.0, V13.0.88
// Based on NVVM 20.0.0
//

.version 9.0
.target sm_100
.address_size 64

	// .globl	_Z4copyPiS_
// _ZZ11copy_sharedPiS_E3mem has been demoted
// _ZZ15traspose_sharedPiS_E3mem has been demoted

.visible .entry _Z4copyPiS_(
	.param .u64 .ptr .align 1 _Z4copyPiS__param_0,
	.param .u64 .ptr .align 1 _Z4copyPiS__param_1
)
{
	.reg .pred 	%p<4>;
	.reg .b32 	%r<13>;
	.reg .b64 	%rd<8>;

	ld.param.u64 	%rd1, [_Z4copyPiS__param_0];
	ld.param.u64 	%rd2, [_Z4copyPiS__param_1];
	mov.u32 	%r3, %ctaid.x;
	mov.u32 	%r4, %ntid.x;
	mov.u32 	%r5, %tid.x;
	mad.lo.s32 	%r1, %r3, %r4, %r5;
	mov.u32 	%r6, %ctaid.y;
	mov.u32 	%r7, %ntid.y;
	mov.u32 	%r8, %tid.y;
	mad.lo.s32 	%r9, %r6, %r7, %r8;
	setp.gt.s32 	%p1, %r1, 8191;
	setp.gt.u32 	%p2, %r9, 8191;
	or.pred  	%p3, %p1, %p2;
	@%p3 bra 	$L__BB0_2;
	cvta.to.global.u64 	%rd3, %rd1;
	cvta.to.global.u64 	%rd4, %rd2;
	shl.b32 	%r10, %r1, 13;
	add.s32 	%r11, %r10, %r9;
	mul.wide.s32 	%rd5, %r11, 4;
	add.s64 	%rd6, %rd3, %rd5;
	ld.global.u32 	%r12, [%rd6];
	add.s64 	%rd7, %rd4, %rd5;
	st.global.u32 	[%rd7], %r12;
$L__BB0_2:
	ret;

}
	// .globl	_Z11copy_sharedPiS_
.visible .entry _Z11copy_sharedPiS_(
	.param .u64 .ptr .align 1 _Z11copy_sharedPiS__param_0,
	.param .u64 .ptr .align 1 _Z11copy_sharedPiS__param_1
)
{
	.reg .pred 	%p<4>;
	.reg .b32 	%r<19>;
	.reg .b64 	%rd<8>;
	// demoted variable
	.shared .align 4 .b8 _ZZ11copy_sharedPiS_E3mem[4096];
	ld.param.u64 	%rd1, [_Z11copy_sharedPiS__param_0];
	ld.param.u64 	%rd2, [_Z11copy_sharedPiS__param_1];
	mov.u32 	%r5, %ctaid.x;
	mov.u32 	%r6, %ntid.x;
	mov.u32 	%r1, %tid.x;
	mad.lo.s32 	%r2, %r5, %r6, %r1;
	mov.u32 	%r7, %ctaid.y;
	mov.u32 	%r8, %ntid.y;
	mov.u32 	%r3, %tid.y;
	mad.lo.s32 	%r9, %r7, %r8, %r3;
	setp.gt.s32 	%p1, %r2, 8191;
	setp.gt.u32 	%p2, %r9, 8191;
	or.pred  	%p3, %p1, %p2;
	@%p3 bra 	$L__BB1_2;
	cvta.to.global.u64 	%rd3, %rd1;
	cvta.to.global.u64 	%rd4, %rd2;
	shl.b32 	%r10, %r2, 13;
	add.s32 	%r11, %r10, %r9;
	mul.wide.s32 	%rd5, %r11, 4;
	add.s64 	%rd6, %rd3, %rd5;
	ld.global.u32 	%r12, [%rd6];
	shl.b32 	%r13, %r1, 7;
	mov.u32 	%r14, _ZZ11copy_sharedPiS_E3mem;
	add.s32 	%r15, %r14, %r13;
	shl.b32 	%r16, %r3, 2;
	add.s32 	%r17, %r15, %r16;
	st.shared.u32 	[%r17], %r12;
	bar.sync 	0;
	ld.shared.u32 	%r18, [%r17];
	add.s64 	%rd7, %rd4, %rd5;
	st.global.u32 	[%rd7], %r18;
$L__BB1_2:
	ret;

}
	// .globl	_Z8trasposePiS_
.visible .entry _Z8trasposePiS_(
	.param .u64 .ptr .align 1 _Z8trasposePiS__param_0,
	.param .u64 .ptr .align 1 _Z8trasposePiS__param_1
)
{
	.reg .pred 	%p<4>;
	.reg .b32 	%r<15>;
	.reg .b64 	%rd<9>;

	ld.param.u64 	%rd1, [_Z8trasposePiS__param_0];
	ld.param.u64 	%rd2, [_Z8trasposePiS__param_1];
	mov.u32 	%r3, %ctaid.x;
	mov.u32 	%r4, %ntid.x;
	mov.u32 	%r5, %tid.x;
	mad.lo.s32 	%r1, %r3, %r4, %r5;
	mov.u32 	%r6, %ctaid.y;
	mov.u32 	%r7, %ntid.y;
	mov.u32 	%r8, %tid.y;
	mad.lo.s32 	%r9, %r6, %r7, %r8;
	setp.gt.s32 	%p1, %r1, 8191;
	setp.gt.u32 	%p2, %r9, 8191;
	or.pred  	%p3, %p1, %p2;
	@%p3 bra 	$L__BB2_2;
	cvta.to.global.u64 	%rd3, %rd1;
	cvta.to.global.u64 	%rd4, %rd2;
	shl.b32 	%r10, %r9, 13;
	add.s32 	%r11, %r10, %r1;
	mul.wide.s32 	%rd5, %r11, 4;
	add.s64 	%rd6, %rd3, %rd5;
	ld.global.u32 	%r12, [%rd6];
	shl.b32 	%r13, %r1, 13;
	add.s32 	%r14, %r13, %r9;
	mul.wide.s32 	%rd7, %r14, 4;
	add.s64 	%rd8, %rd4, %rd7;
	st.global.u32 	[%rd8], %r12;
$L__BB2_2:
	ret;

}
	// .globl	_Z15traspose_sharedPiS_
.visible .entry _Z15traspose_sharedPiS_(
	.param .u64 .ptr .align 1 _Z15traspose_sharedPiS__param_0,
	.param .u64 .ptr .align 1 _Z15traspose_sharedPiS__param_1
)
{
	.reg .pred 	%p<4>;
	.reg .b32 	%r<21>;
	.reg .b64 	%rd<9>;
	// demoted variable
	.shared .align 4 .b8 _ZZ15traspose_sharedPiS_E3mem[4096];
	ld.param.u64 	%rd1, [_Z15traspose_sharedPiS__param_0];
	ld.param.u64 	%rd2, [_Z15traspose_sharedPiS__param_1];
	mov.u32 	%r5, %ctaid.x;
	mov.u32 	%r6, %ntid.x;
	mov.u32 	%r1, %tid.x;
	mad.lo.s32 	%r2, %r5, %r6, %r1;
	mov.u32 	%r7, %ctaid.y;
	mov.u32 	%r8, %ntid.y;
	mov.u32 	%r3, %tid.y;
	mad.lo.s32 	%r9, %r7, %r8, %r3;
	setp.gt.s32 	%p1, %r2, 8191;
	setp.gt.u32 	%p2, %r9, 8191;
	or.pred  	%p3, %p1, %p2;
	@%p3 bra 	$L__BB3_2;
	cvta.to.global.u64 	%rd3, %rd1;
	cvta.to.global.u64 	%rd4, %rd2;
	shl.b32 	%r10, %r9, 13;
	add.s32 	%r11, %r10, %r2;
	mul.wide.s32 	%rd5, %r11, 4;
	add.s64 	%rd6, %rd3, %rd5;
	ld.global.u32 	%r12, [%rd6];
	shl.b32 	%r13, %r1, 7;
	mov.u32 	%r14, _ZZ15traspose_sharedPiS_E3mem;
	add.s32 	%r15, %r14, %r13;
	shl.b32 	%r16, %r3, 2;
	add.s32 	%r17, %r15, %r16;
	st.shared.u32 	[%r17], %r12;
	bar.sync 	0;
	ld.shared.u32 	%r18, [%r17];
	shl.b32 	%r19, %r2, 13;
	add.s32 	%r20, %r19, %r9;
	mul.wide.s32 	%rd7, %r20, 4;
	add.s64 	%rd8, %rd4, %rd7;
	st.global.u32 	[%rd8], %r18;
$L__BB3_2:
	ret;

}


// ===== COMPILED SASS (sm_100) =====

	.target	sm_100

	.elftype	@"ET_EXEC"


//--------------------- .note.nv.tkinfo           --------------------------
	.section	.note.nv.tkinfo,"",@"SHT_NOTE"
	.sectionflags	@"SHF_NOTE_NV_TKINFO"
	.tkinfo
        /*0018*/ 	.word	0x00000002
        /*0030*/ 	.string	""
        /*0030*/ 	.string	"ptxas"
        /*0030*/ 	.string	"Cuda compilation tools, release 13.0, V13.0.88"
        /*0030*/ 	.string	"Build cuda_13.0.r13.0/compiler.36424714_0"
        /*0030*/ 	.string	"-arch sm_100 -m 64 "



//--------------------- .note.nv.cuinfo           --------------------------
	.section	.note.nv.cuinfo,"",@"SHT_NOTE"
	.sectionflags	@"SHF_NOTE_NV_CUINFO"
        /*0018*/ 	.short	0x0002
        /*001a*/ 	.short	0x0064
        /*001c*/ 	.short	0x0082
	.zero		2


//--------------------- .nv.info                  --------------------------
	.section	.nv.info,"",@"SHT_CUDA_INFO"
	.align	4


	//----- nvinfo : EIATTR_REGCOUNT
	.align		4
        /*0000*/ 	.byte	0x04, 0x2f
        /*0002*/ 	.short	(.L_1 - .L_0)
	.align		4
.L_0:
        /*0004*/ 	.word	index@(_Z4copyPiS_)
        /*0008*/ 	.word	0x0000000a


	//----- nvinfo : EIATTR_FRAME_SIZE
	.align		4
.L_1:
        /*000c*/ 	.byte	0x04, 0x11
        /*000e*/ 	.short	(.L_3 - .L_2)
	.align		4
.L_2:
        /*0010*/ 	.word	index@(_Z4copyPiS_)
        /*0014*/ 	.word	0x00000000


	//----- nvinfo : EIATTR_REGCOUNT
	.align		4
.L_3:
        /*0018*/ 	.byte	0x04, 0x2f
        /*001a*/ 	.short	(.L_5 - .L_4)
	.align		4
.L_4:
        /*001c*/ 	.word	index@(_Z11copy_sharedPiS_)
        /*0020*/ 	.word	0x0000000e


	//----- nvinfo : EIATTR_FRAME_SIZE
	.align		4
.L_5:
        /*0024*/ 	.byte	0x04, 0x11
        /*0026*/ 	.short	(.L_7 - .L_6)
	.align		4
.L_6:
        /*0028*/ 	.word	index@(_Z11copy_sharedPiS_)
        /*002c*/ 	.word	0x00000000


	//----- nvinfo : EIATTR_REGCOUNT
	.align		4
.L_7:
        /*0030*/ 	.byte	0x04, 0x2f
        /*0032*/ 	.short	(.L_9 - .L_8)
	.align		4
.L_8:
        /*0034*/ 	.word	index@(_Z8trasposePiS_)
        /*0038*/ 	.word	0x0000000a


	//----- nvinfo : EIATTR_FRAME_SIZE
	.align		4
.L_9:
        /*003c*/ 	.byte	0x04, 0x11
        /*003e*/ 	.short	(.L_11 - .L_10)
	.align		4
.L_10:
        /*0040*/ 	.word	index@(_Z8trasposePiS_)
        /*0044*/ 	.word	0x00000000


	//----- nvinfo : EIATTR_REGCOUNT
	.align		4
.L_11:
        /*0048*/ 	.byte	0x04, 0x2f
        /*004a*/ 	.short	(.L_13 - .L_12)
	.align		4
.L_12:
        /*004c*/ 	.word	index@(_Z15traspose_sharedPiS_)
        /*0050*/ 	.word	0x0000000e


	//----- nvinfo : EIATTR_FRAME_SIZE
	.align		4
.L_13:
        /*0054*/ 	.byte	0x04, 0x11
        /*0056*/ 	.short	(.L_15 - .L_14)
	.align		4
.L_14:
        /*0058*/ 	.word	index@(_Z15traspose_sharedPiS_)
        /*005c*/ 	.word	0x00000000


	//----- nvinfo : EIATTR_MIN_STACK_SIZE
	.align		4
.L_15:
        /*0060*/ 	.byte	0x04, 0x12
        /*0062*/ 	.short	(.L_17 - .L_16)
	.align		4
.L_16:
        /*0064*/ 	.word	index@(_Z15traspose_sharedPiS_)
        /*0068*/ 	.word	0x00000000


	//----- nvinfo : EIATTR_MIN_STACK_SIZE
	.align		4
.L_17:
        /*006c*/ 	.byte	0x04, 0x12
        /*006e*/ 	.short	(.L_19 - .L_18)
	.align		4
.L_18:
        /*0070*/ 	.word	index@(_Z8trasposePiS_)
        /*0074*/ 	.word	0x00000000


	//----- nvinfo : EIATTR_MIN_STACK_SIZE
	.align		4
.L_19:
        /*0078*/ 	.byte	0x04, 0x12
        /*007a*/ 	.short	(.L_21 - .L_20)
	.align		4
.L_20:
        /*007c*/ 	.word	index@(_Z11copy_sharedPiS_)
        /*0080*/ 	.word	0x00000000


	//----- nvinfo : EIATTR_MIN_STACK_SIZE
	.align		4
.L_21:
        /*0084*/ 	.byte	0x04, 0x12
        /*0086*/ 	.short	(.L_23 - .L_22)
	.align		4
.L_22:
        /*0088*/ 	.word	index@(_Z4copyPiS_)
        /*008c*/ 	.word	0x00000000
.L_23:


//--------------------- .nv.compat                --------------------------
	.section	.nv.compat,"",@"SHT_CUDA_COMPAT_INFO"
	.align	4
        /*0000*/ 	.byte	0x02, 0x09, 0x00, 0x00, 0x02, 0x02, 0x01, 0x00, 0x02, 0x05, 0x05, 0x00, 0x03, 0x07, 0x01, 0x01
        /*0010*/ 	.byte	0x02, 0x03, 0x00, 0x00, 0x02, 0x06, 0x01, 0x00, 0x04, 0x0b, 0x08, 0x00, 0x09, 0x00, 0x00, 0x00
        /*0020*/ 	.byte	0x00, 0x00, 0x00, 0x00


//--------------------- .nv.info._Z15traspose_sharedPiS_ --------------------------
	.section	.nv.info._Z15traspose_sharedPiS_,"",@"SHT_CUDA_INFO"
	.sectionflags	@""
	.align	4


	//----- nvinfo : EIATTR_CUDA_API_VERSION
	.align		4
        /*0000*/ 	.byte	0x04, 0x37
        /*0002*/ 	.short	(.L_25 - .L_24)
.L_24:
        /*0004*/ 	.word	0x00000082


	//----- nvinfo : EIATTR_KPARAM_INFO
	.align		4
.L_25:
        /*0008*/ 	.byte	0x04, 0x17
        /*000a*/ 	.short	(.L_27 - .L_26)
.L_26:
        /*000c*/ 	.word	0x00000000
        /*0010*/ 	.short	0x0001
        /*0012*/ 	.short	0x0008
        /*0014*/ 	.byte	0x00, 0xf5, 0x21, 0x00


	//----- nvinfo : EIATTR_KPARAM_INFO
	.align		4
.L_27:
        /*0018*/ 	.byte	0x04, 0x17
        /*001a*/ 	.short	(.L_29 - .L_28)
.L_28:
        /*001c*/ 	.word	0x00000000
        /*0020*/ 	.short	0x0000
        /*0022*/ 	.short	0x0000
        /*0024*/ 	.byte	0x00, 0xf5, 0x21, 0x00


	//----- nvinfo : EIATTR_SPARSE_MMA_MASK
	.align		4
.L_29:
        /*0028*/ 	.byte	0x03, 0x50
        /*002a*/ 	.short	0x0000


	//----- nvinfo : EIATTR_MAXREG_COUNT
	.align		4
        /*002c*/ 	.byte	0x03, 0x1b
        /*002e*/ 	.short	0x00ff


	//----- nvinfo : EIATTR_NUM_BARRIERS
	.align		4
        /*0030*/ 	.byte	0x02, 0x4c
        /*0032*/ 	.byte	0x01
	.zero		1


	//----- nvinfo : EIATTR_MERCURY_ISA_VERSION
	.align		4
        /*0034*/ 	.byte	0x03, 0x5f
        /*0036*/ 	.short	0x0101


	//----- nvinfo : EIATTR_VRC_CTA_INIT_COUNT
	.align		4
        /*0038*/ 	.byte	0x02, 0x4a
	.zero		1
	.zero		1


	//----- nvinfo : EIATTR_EXIT_INSTR_OFFSETS
	.align		4
        /*003c*/ 	.byte	0x04, 0x1c
        /*003e*/ 	.short	(.L_31 - .L_30)


	//   ....[0]....
.L_30:
        /*0040*/ 	.word	0x000000b0


	//   ....[1]....
        /*0044*/ 	.word	0x000001d0


	//----- nvinfo : EIATTR_CBANK_PARAM_SIZE
	.align		4
.L_31:
        /*0048*/ 	.byte	0x03, 0x19
        /*004a*/ 	.short	0x0010


	//----- nvinfo : EIATTR_PARAM_CBANK
	.align		4
        /*004c*/ 	.byte	0x04, 0x0a
        /*004e*/ 	.short	(.L_33 - .L_32)
	.align		4
.L_32:
        /*0050*/ 	.word	index@(.nv.constant0._Z15traspose_sharedPiS_)
        /*0054*/ 	.short	0x0380
        /*0056*/ 	.short	0x0010


	//----- nvinfo : EIATTR_SW_WAR
	.align		4
.L_33:
        /*0058*/ 	.byte	0x04, 0x36
        /*005a*/ 	.short	(.L_35 - .L_34)
.L_34:
        /*005c*/ 	.word	0x00000008
.L_35:


//--------------------- .nv.info._Z8trasposePiS_  --------------------------
	.section	.nv.info._Z8trasposePiS_,"",@"SHT_CUDA_INFO"
	.sectionflags	@""
	.align	4


	//----- nvinfo : EIATTR_CUDA_API_VERSION
	.align		4
        /*0000*/ 	.byte	0x04, 0x37
        /*0002*/ 	.short	(.L_37 - .L_36)
.L_36:
        /*0004*/ 	.word	0x00000082


	//----- nvinfo : EIATTR_KPARAM_INFO
	.align		4
.L_37:
        /*0008*/ 	.byte	0x04, 0x17
        /*000a*/ 	.short	(.L_39 - .L_38)
.L_38:
        /*000c*/ 	.word	0x00000000
        /*0010*/ 	.short	0x0001
        /*0012*/ 	.short	0x0008
        /*0014*/ 	.byte	0x00, 0xf5, 0x21, 0x00


	//----- nvinfo : EIATTR_KPARAM_INFO
	.align		4
.L_39:
        /*0018*/ 	.byte	0x04, 0x17
        /*001a*/ 	.short	(.L_41 - .L_40)
.L_40:
        /*001c*/ 	.word	0x00000000
        /*0020*/ 	.short	0x0000
        /*0022*/ 	.short	0x0000
        /*0024*/ 	.byte	0x00, 0xf5, 0x21, 0x00


	//----- nvinfo : EIATTR_SPARSE_MMA_MASK
	.align		4
.L_41:
        /*0028*/ 	.byte	0x03, 0x50
        /*002a*/ 	.short	0x0000


	//----- nvinfo : EIATTR_MAXREG_COUNT
	.align		4
        /*002c*/ 	.byte	0x03, 0x1b
        /*002e*/ 	.short	0x00ff


	//----- nvinfo : EIATTR_MERCURY_ISA_VERSION
	.align		4
        /*0030*/ 	.byte	0x03, 0x5f
        /*0032*/ 	.short	0x0101


	//----- nvinfo : EIATTR_VRC_CTA_INIT_COUNT
	.align		4
        /*0034*/ 	.byte	0x02, 0x4a
	.zero		1
	.zero		1


	//----- nvinfo : EIATTR_EXIT_INSTR_OFFSETS
	.align		4
        /*0038*/ 	.byte	0x04, 0x1c
        /*003a*/ 	.short	(.L_43 - .L_42)


	//   ....[0]....
.L_42:
        /*003c*/ 	.word	0x000000b0


	//   ....[1]....
        /*0040*/ 	.word	0x00000150


	//----- nvinfo : EIATTR_CBANK_PARAM_SIZE
	.align		4
.L_43:
        /*0044*/ 	.byte	0x03, 0x19
        /*0046*/ 	.short	0x0010


	//----- nvinfo : EIATTR_PARAM_CBANK
	.align		4
        /*0048*/ 	.byte	0x04, 0x0a
        /*004a*/ 	.short	(.L_45 - .L_44)
	.align		4
.L_44:
        /*004c*/ 	.word	index@(.nv.constant0._Z8trasposePiS_)
        /*0050*/ 	.short	0x0380
        /*0052*/ 	.short	0x0010


	//----- nvinfo : EIATTR_SW_WAR
	.align		4
.L_45:
        /*0054*/ 	.byte	0x04, 0x36
        /*0056*/ 	.short	(.L_47 - .L_46)
.L_46:
        /*0058*/ 	.word	0x00000008
.L_47:


//--------------------- .nv.info._Z11copy_sharedPiS_ --------------------------
	.section	.nv.info._Z11copy_sharedPiS_,"",@"SHT_CUDA_INFO"
	.sectionflags	@""
	.align	4


	//----- nvinfo : EIATTR_CUDA_API_VERSION
	.align		4
        /*0000*/ 	.byte	0x04, 0x37
        /*0002*/ 	.short	(.L_49 - .L_48)
.L_48:
        /*0004*/ 	.word	0x00000082


	//----- nvinfo : EIATTR_KPARAM_INFO
	.align		4
.L_49:
        /*0008*/ 	.byte	0x04, 0x17
        /*000a*/ 	.short	(.L_51 - .L_50)
.L_50:
        /*000c*/ 	.word	0x00000000
        /*0010*/ 	.short	0x0001
        /*0012*/ 	.short	0x0008
        /*0014*/ 	.byte	0x00, 0xf5, 0x21, 0x00


	//----- nvinfo : EIATTR_KPARAM_INFO
	.align		4
.L_51:
        /*0018*/ 	.byte	0x04, 0x17
        /*001a*/ 	.short	(.L_53 - .L_52)
.L_52:
        /*001c*/ 	.word	0x00000000
        /*0020*/ 	.short	0x0000
        /*0022*/ 	.short	0x0000
        /*0024*/ 	.byte	0x00, 0xf5, 0x21, 0x00


	//----- nvinfo : EIATTR_SPARSE_MMA_MASK
	.align		4
.L_53:
        /*0028*/ 	.byte	0x03, 0x50
        /*002a*/ 	.short	0x0000


	//----- nvinfo : EIATTR_MAXREG_COUNT
	.align		4
        /*002c*/ 	.byte	0x03, 0x1b
        /*002e*/ 	.short	0x00ff


	//----- nvinfo : EIATTR_NUM_BARRIERS
	.align		4
        /*0030*/ 	.byte	0x02, 0x4c
        /*0032*/ 	.byte	0x01
	.zero		1


	//----- nvinfo : EIATTR_MERCURY_ISA_VERSION
	.align		4
        /*0034*/ 	.byte	0x03, 0x5f
        /*0036*/ 	.short	0x0101


	//----- nvinfo : EIATTR_VRC_CTA_INIT_COUNT
	.align		4
        /*0038*/ 	.byte	0x02, 0x4a
	.zero		1
	.zero		1


	//----- nvinfo : EIATTR_EXIT_INSTR_OFFSETS
	.align		4
        /*003c*/ 	.byte	0x04, 0x1c
        /*003e*/ 	.short	(.L_55 - .L_54)


	//   ....[0]....
.L_54:
        /*0040*/ 	.word	0x000000b0


	//   ....[1]....
        /*0044*/ 	.word	0x000001c0


	//----- nvinfo : EIATTR_CBANK_PARAM_SIZE
	.align		4
.L_55:
        /*0048*/ 	.byte	0x03, 0x19
        /*004a*/ 	.short	0x0010


	//----- nvinfo : EIATTR_PARAM_CBANK
	.align		4
        /*004c*/ 	.byte	0x04, 0x0a
        /*004e*/ 	.short	(.L_57 - .L_56)
	.align		4
.L_56:
        /*0050*/ 	.word	index@(.nv.constant0._Z11copy_sharedPiS_)
        /*0054*/ 	.short	0x0380
        /*0056*/ 	.short	0x0010


	//----- nvinfo : EIATTR_SW_WAR
	.align		4
.L_57:
        /*0058*/ 	.byte	0x04, 0x36
        /*005a*/ 	.short	(.L_59 - .L_58)
.L_58:
        /*005c*/ 	.word	0x00000008
.L_59:


//--------------------- .nv.info._Z4copyPiS_      --------------------------
	.section	.nv.info._Z4copyPiS_,"",@"SHT_CUDA_INFO"
	.sectionflags	@""
	.align	4


	//----- nvinfo : EIATTR_CUDA_API_VERSION
	.align		4
        /*0000*/ 	.byte	0x04, 0x37
        /*0002*/ 	.short	(.L_61 - .L_60)
.L_60:
        /*0004*/ 	.word	0x00000082


	//----- nvinfo : EIATTR_KPARAM_INFO
	.align		4
.L_61:
        /*0008*/ 	.byte	0x04, 0x17
        /*000a*/ 	.short	(.L_63 - .L_62)
.L_62:
        /*000c*/ 	.word	0x00000000
        /*0010*/ 	.short	0x0001
        /*0012*/ 	.short	0x0008
        /*0014*/ 	.byte	0x00, 0xf5, 0x21, 0x00


	//----- nvinfo : EIATTR_KPARAM_INFO
	.align		4
.L_63:
        /*0018*/ 	.byte	0x04, 0x17
        /*001a*/ 	.short	(.L_65 - .L_64)
.L_64:
        /*001c*/ 	.word	0x00000000
        /*0020*/ 	.short	0x0000
        /*0022*/ 	.short	0x0000
        /*0024*/ 	.byte	0x00, 0xf5, 0x21, 0x00


	//----- nvinfo : EIATTR_SPARSE_MMA_MASK
	.align		4
.L_65:
        /*0028*/ 	.byte	0x03, 0x50
        /*002a*/ 	.short	0x0000


	//----- nvinfo : EIATTR_MAXREG_COUNT
	.align		4
        /*002c*/ 	.byte	0x03, 0x1b
        /*002e*/ 	.short	0x00ff


	//----- nvinfo : EIATTR_MERCURY_ISA_VERSION
	.align		4
        /*0030*/ 	.byte	0x03, 0x5f
        /*0032*/ 	.short	0x0101


	//----- nvinfo : EIATTR_VRC_CTA_INIT_COUNT
	.align		4
        /*0034*/ 	.byte	0x02, 0x4a
	.zero		1
	.zero		1


	//----- nvinfo : EIATTR_EXIT_INSTR_OFFSETS
	.align		4
        /*0038*/ 	.byte	0x04, 0x1c
        /*003a*/ 	.short	(.L_67 - .L_66)


	//   ....[0]....
.L_66:
        /*003c*/ 	.word	0x000000b0


	//   ....[1]....
        /*0040*/ 	.word	0x00000140


	//----- nvinfo : EIATTR_CBANK_PARAM_SIZE
	.align		4
.L_67:
        /*0044*/ 	.byte	0x03, 0x19
        /*0046*/ 	.short	0x0010


	//----- nvinfo : EIATTR_PARAM_CBANK
	.align		4
        /*0048*/ 	.byte	0x04, 0x0a
        /*004a*/ 	.short	(.L_69 - .L_68)
	.align		4
.L_68:
        /*004c*/ 	.word	index@(.nv.constant0._Z4copyPiS_)
        /*0050*/ 	.short	0x0380
        /*0052*/ 	.short	0x0010


	//----- nvinfo : EIATTR_SW_WAR
	.align		4
.L_69:
        /*0054*/ 	.byte	0x04, 0x36
        /*0056*/ 	.short	(.L_71 - .L_70)
.L_70:
        /*0058*/ 	.word	0x00000008
.L_71:


//--------------------- .nv.callgraph             --------------------------
	.section	.nv.callgraph,"",@"SHT_CUDA_CALLGRAPH"
	.align	4
	.sectionentsize	8
	.align		4
        /*0000*/ 	.word	0x00000000
	.align		4
        /*0004*/ 	.word	0xffffffff
	.align		4
        /*0008*/ 	.word	0x00000000
	.align		4
        /*000c*/ 	.word	0xfffffffe
	.align		4
        /*0010*/ 	.word	0x00000000
	.align		4
        /*0014*/ 	.word	0xfffffffd
	.align		4
        /*0018*/ 	.word	0x00000000
	.align		4
        /*001c*/ 	.word	0xfffffffc


//--------------------- .text._Z15traspose_sharedPiS_ --------------------------
	.section	.text._Z15traspose_sharedPiS_,"ax",@progbits
	.align	128
        .global         _Z15traspose_sharedPiS_
        .type           _Z15traspose_sharedPiS_,@function
        .size           _Z15traspose_sharedPiS_,(.L_x_4 - _Z15traspose_sharedPiS_)
        .other          _Z15traspose_sharedPiS_,@"STO_CUDA_ENTRY STV_DEFAULT"
_Z15traspose_sharedPiS_:
.text._Z15traspose_sharedPiS_:
[----:B------:R-:W-:Y:S01]  /*0000*/  LDC R1, c[0x0][0x37c] ;  /* 0x0000df00ff017b82 */ /* 0x000fe20000000800 */
[----:B------:R-:W0:Y:S07]  /*0010*/  S2R R8, SR_TID.Y ;  /* 0x0000000000087919 */ /* 0x000e2e0000002200 */
[----:B------:R-:W1:Y:S01]  /*0020*/  LDC R0, c[0x0][0x360] ;  /* 0x0000d800ff007b82 */ /* 0x000e620000000800 */
[----:B------:R-:W1:Y:S07]  /*0030*/  S2R R9, SR_TID.X ;  /* 0x0000000000097919 */ /* 0x000e6e0000002100 */
[----:B------:R-:W0:Y:S08]  /*0040*/  S2UR UR5, SR_CTAID.Y ;  /* 0x00000000000579c3 */ /* 0x000e300000002600 */
[----:B------:R-:W0:Y:S08]  /*0050*/  LDC R7, c[0x0][0x364] ;  /* 0x0000d900ff077b82 */ /* 0x000e300000000800 */
[----:B------:R-:W1:Y:S01]  /*0060*/  S2UR UR4, SR_CTAID.X ;  /* 0x00000000000479c3 */ /* 0x000e620000002500 */
[----:B0-----:R-:W-:-:S05]  /*0070*/  IMAD R7, R7, UR5, R8 ;  /* 0x0000000507077c24 */ /* 0x001fca000f8e0208 */
[----:B------:R-:W-:Y:S01]  /*0080*/  ISETP.GT.U32.AND P0, PT, R7, 0x1fff, PT ;  /* 0x00001fff0700780c */ /* 0x000fe20003f04070 */
[----:B-1----:R-:W-:-:S05]  /*0090*/  IMAD R0, R0, UR4, R9 ;  /* 0x0000000400007c24 */ /* 0x002fca000f8e0209 */
[----:B------:R-:W-:-:S13]  /*00a0*/  ISETP.GT.OR P0, PT, R0, 0x1fff, P0 ;  /* 0x00001fff0000780c */ /* 0x000fda0000704670 */
[----:B------:R-:W-:Y:S05]  /*00b0*/  @P0 EXIT ;  /* 0x000000000000094d */ /* 0x000fea0003800000 */
[----:B------:R-:W0:Y:S01]  /*00c0*/  LDC.64 R2, c[0x0][0x380] ;  /* 0x0000e000ff027b82 */ /* 0x000e220000000a00 */
[----:B------:R-:W1:Y:S01]  /*00d0*/  LDCU.64 UR6, c[0x0][0x358] ;  /* 0x00006b00ff0677ac */ /* 0x000e620008000a00 */
[----:B------:R-:W-:-:S05]  /*00e0*/  LEA R5, R7, R0, 0xd ;  /* 0x0000000007057211 */ /* 0x000fca00078e68ff */
[----:B0-----:R-:W-:-:S05]  /*00f0*/  IMAD.WIDE R2, R5, 0x4, R2 ;  /* 0x0000000405027825 */ /* 0x001fca00078e0202 */
[----:B-1----:R0:W2:Y:S01]  /*0100*/  LDG.E R6, desc[UR6][R2.64] ;  /* 0x0000000602067981 */ /* 0x0020a2000c1e1900 */
[----:B------:R-:W1:Y:S01]  /*0110*/  S2UR UR5, SR_CgaCtaId ;  /* 0x00000000000579c3 */ /* 0x000e620000008800 */
[----:B------:R-:W-:Y:S01]  /*0120*/  UMOV UR4, 0x400 ;  /* 0x0000040000047882 */ /* 0x000fe20000000000 */
[----:B------:R-:W-:Y:S01]  /*0130*/  LEA R7, R0, R7, 0xd ;  /* 0x0000000700077211 */ /* 0x000fe200078e68ff */
[----:B-1----:R-:W-:-:S06]  /*0140*/  ULEA UR4, UR5, UR4, 0x18 ;  /* 0x0000000405047291 */ /* 0x002fcc000f8ec0ff */
[----:B------:R-:W-:-:S04]  /*0150*/  LEA R4, R9, UR4, 0x7 ;  /* 0x0000000409047c11 */ /* 0x000fc8000f8e38ff */
[----:B------:R-:W-:Y:S02]  /*0160*/  LEA R9, R8, R4, 0x2 ;  /* 0x0000000408097211 */ /* 0x000fe400078e10ff */
[----:B------:R-:W0:Y:S02]  /*0170*/  LDC.64 R4, c[0x0][0x388] ;  /* 0x0000e200ff047b82 */ /* 0x000e240000000a00 */
[----:B0-----:R-:W-:Y:S01]  /*0180*/  IMAD.WIDE R2, R7, 0x4, R4 ;  /* 0x0000000407027825 */ /* 0x001fe200078e0204 */
[----:B--2---:R-:W-:Y:S05]  /*0190*/  STS [R9], R6 ;  /* 0x0000000609007388 */ /* 0x004fea0000000800 */
[----:B------:R-:W-:Y:S06]  /*01a0*/  BAR.SYNC.DEFER_BLOCKING 0x0 ;  /* 0x0000000000007b1d */ /* 0x000fec0000010000 */
[----:B------:R-:W0:Y:S04]  /*01b0*/  LDS R11, [R9] ;  /* 0x00000000090b7984 */ /* 0x000e280000000800 */
[----:B0-----:R-:W-:Y:S01]  /*01c0*/  STG.E desc[UR6][R2.64], R11 ;  /* 0x0000000b02007986 */ /* 0x001fe2000c101906 */
[----:B------:R-:W-:Y:S05]  /*01d0*/  EXIT ;  /* 0x000000000000794d */ /* 0x000fea0003800000 */
.L_x_0:
[----:B------:R-:W-:-:S00]  /*01e0*/  BRA `(.L_x_0) ;  /* 0xfffffffc00fc7947 */ /* 0x000fc0000383ffff */
[----:B------:R-:W-:-:S00]  /*01f0*/  NOP ;  /* 0x0000000000007918 */ /* 0x000fc00000000000 */
        /* <DEDUP_REMOVED lines=8> */
.L_x_4:


//--------------------- .text._Z8trasposePiS_     --------------------------
	.section	.text._Z8trasposePiS_,"ax",@progbits
	.align	128
        .global         _Z8trasposePiS_
        .type           _Z8trasposePiS_,@function
        .size           _Z8trasposePiS_,(.L_x_5 - _Z8trasposePiS_)
        .other          _Z8trasposePiS_,@"STO_CUDA_ENTRY STV_DEFAULT"
_Z8trasposePiS_:
.text._Z8trasposePiS_:
        /* <DEDUP_REMOVED lines=15> */
[----:B0-----:R-:W-:Y:S02]  /*00f0*/  IMAD.WIDE R2, R5, 0x4, R2 ;  /* 0x0000000405027825 */ /* 0x001fe400078e0202 */
[----:B------:R-:W0:Y:S04]  /*0100*/  LDC.64 R4, c[0x0][0x388] ;  /* 0x0000e200ff047b82 */ /* 0x000e280000000a00 */
[----:B-1----:R-:W2:Y:S01]  /*0110*/  LDG.E R3, desc[UR4][R2.64] ;  /* 0x0000000402037981 */ /* 0x002ea2000c1e1900 */
[----:B------:R-:W-:-:S05]  /*0120*/  LEA R7, R0, R7, 0xd ;  /* 0x0000000700077211 */ /* 0x000fca00078e68ff */
[----:B0-----:R-:W-:-:S05]  /*0130*/  IMAD.WIDE R4, R7, 0x4, R4 ;  /* 0x0000000407047825 */ /* 0x001fca00078e0204 */
[----:B--2---:R-:W-:Y:S01]  /*0140*/  STG.E desc[UR4][R4.64], R3 ;  /* 0x0000000304007986 */ /* 0x004fe2000c101904 */
[----:B------:R-:W-:Y:S05]  /*0150*/  EXIT ;  /* 0x000000000000794d */ /* 0x000fea0003800000 */
.L_x_1:
        /* <DEDUP_REMOVED lines=10> */
.L_x_5:


//--------------------- .text._Z11copy_sharedPiS_ --------------------------
	.section	.text._Z11copy_sharedPiS_,"ax",@progbits
	.align	128
        .global         _Z11copy_sharedPiS_
        .type           _Z11copy_sharedPiS_,@function
        .size           _Z11copy_sharedPiS_,(.L_x_6 - _Z11copy_sharedPiS_)
        .other          _Z11copy_sharedPiS_,@"STO_CUDA_ENTRY STV_DEFAULT"
_Z11copy_sharedPiS_:
.text._Z11copy_sharedPiS_:
        /* <DEDUP_REMOVED lines=15> */
[----:B0-----:R-:W-:-:S06]  /*00f0*/  IMAD.WIDE R2, R7, 0x4, R2 ;  /* 0x0000000407027825 */ /* 0x001fcc00078e0202 */
[----:B-1----:R-:W2:Y:S01]  /*0100*/  LDG.E R2, desc[UR6][R2.64] ;  /* 0x0000000602027981 */ /* 0x002ea2000c1e1900 */
[----:B------:R-:W0:Y:S01]  /*0110*/  S2UR UR5, SR_CgaCtaId ;  /* 0x00000000000579c3 */ /* 0x000e220000008800 */
[----:B------:R-:W-:Y:S02]  /*0120*/  UMOV UR4, 0x400 ;  /* 0x0000040000047882 */ /* 0x000fe40000000000 */
[----:B0-----:R-:W-:-:S06]  /*0130*/  ULEA UR4, UR5, UR4, 0x18 ;  /* 0x0000000405047291 */ /* 0x001fcc000f8ec0ff */
        /* <DEDUP_REMOVED lines=9> */
.L_x_2:
        /* <DEDUP_REMOVED lines=11> */
.L_x_6:


//--------------------- .text._Z4copyPiS_         --------------------------
	.section	.text._Z4copyPiS_,"ax",@progbits
	.align	128
        .global         _Z4copyPiS_
        .type           _Z4copyPiS_,@function
        .size           _Z4copyPiS_,(.L_x_7 - _Z4copyPiS_)
        .other          _Z4copyPiS_,@"STO_CUDA_ENTRY STV_DEFAULT"
_Z4copyPiS_:
.text._Z4copyPiS_:
        /* <DEDUP_REMOVED lines=14> */
[----:B------:R-:W-:-:S06]  /*00e0*/  LEA R7, R0, R5, 0xd ;  /* 0x0000000500077211 */ /* 0x000fcc00078e68ff */
[----:B------:R-:W2:Y:S01]  /*00f0*/  LDC.64 R4, c[0x0][0x388] ;  /* 0x0000e200ff047b82 */ /* 0x000ea20000000a00 */
[----:B0-----:R-:W-:-:S06]  /*0100*/  IMAD.WIDE R2, R7, 0x4, R2 ;  /* 0x0000000407027825 */ /* 0x001fcc00078e0202 */
[----:B-1----:R-:W3:Y:S01]  /*0110*/  LDG.E R3, desc[UR4][R2.64] ;  /* 0x0000000402037981 */ /* 0x002ee2000c1e1900 */
[----:B--2---:R-:W-:-:S05]  /*0120*/  IMAD.WIDE R4, R7, 0x4, R4 ;  /* 0x0000000407047825 */ /* 0x004fca00078e0204 */
[----:B---3--:R-:W-:Y:S01]  /*0130*/  STG.E desc[UR4][R4.64], R3 ;  /* 0x0000000304007986 */ /* 0x008fe2000c101904 */
[----:B------:R-:W-:Y:S05]  /*0140*/  EXIT ;  /* 0x000000000000794d */ /* 0x000fea0003800000 */
.L_x_3:
        /* <DEDUP_REMOVED lines=11> */
.L_x_7:


//--------------------- .nv.shared._Z15traspose_sharedPiS_ --------------------------
	.section	.nv.shared._Z15traspose_sharedPiS_,"aw",@nobits
	.sectionflags	@""
	.align	4
.nv.shared._Z15traspose_sharedPiS_:
	.zero		5120


//--------------------- .nv.shared.reserved.0     --------------------------
	.section	.nv.shared.reserved.0,"aw",@nobits
	.weak		__nv_reservedSMEM_offset_0_alias
	.size		__nv_reservedSMEM_offset_0_alias, 0, 64
	.other		__nv_reservedSMEM_offset_0_alias,@"STO_CUDA_RESERVED_SHARED STV_DEFAULT"
__nv_reservedSMEM_offset_0_alias:
	.zero		0
	.zero		64


//--------------------- .nv.shared._Z11copy_sharedPiS_ --------------------------
	.section	.nv.shared._Z11copy_sharedPiS_,"aw",@nobits
	.sectionflags	@""
	.align	4
.nv.shared._Z11copy_sharedPiS_:
	.zero		5120


//--------------------- .nv.constant0._Z15traspose_sharedPiS_ --------------------------
	.section	.nv.constant0._Z15traspose_sharedPiS_,"a",@progbits
	.sectionflags	@""
	.align	4
.nv.constant0._Z15traspose_sharedPiS_:
	.zero		912


//--------------------- .nv.constant0._Z8trasposePiS_ --------------------------
	.section	.nv.constant0._Z8trasposePiS_,"a",@progbits
	.sectionflags	@""
	.align	4
.nv.constant0._Z8trasposePiS_:
	.zero		912


//--------------------- .nv.constant0._Z11copy_sharedPiS_ --------------------------
	.section	.nv.constant0._Z11copy_sharedPiS_,"a",@progbits
	.sectionflags	@""
	.align	4
.nv.constant0._Z11copy_sharedPiS_:
	.zero		912


//--------------------- .nv.constant0._Z4copyPiS_ --------------------------
	.section	.nv.constant0._Z4copyPiS_,"a",@progbits
	.sectionflags	@""
	.align	4
.nv.constant0._Z4copyPiS_:
	.zero		912


//--------------------- SYMBOLS --------------------------

	.type		.nv.reservedSmem.offset0,@object
	.size		.nv.reservedSmem.offset0,0x4
	.type		.nv.reservedSmem.cap,@object
	.size		.nv.reservedSmem.cap,0x4
